//
// Generated by NVIDIA NVVM Compiler
//
// Compiler Build ID: CL-36424714
// Cuda compilation tools, release 13.0, V13.0.88
// Based on NVVM 20.0.0
//

.version 9.0
.target sm_100
.address_size 64

	// .globl	_Z19collateSegments_gpuPiS_S_i

.visible .entry _Z19collateSegments_gpuPiS_S_i(
	.param .u64 .ptr .align 1 _Z19collateSegments_gpuPiS_S_i_param_0,
	.param .u64 .ptr .align 1 _Z19collateSegments_gpuPiS_S_i_param_1,
	.param .u64 .ptr .align 1 _Z19collateSegments_gpuPiS_S_i_param_2,
	.param .u32 _Z19collateSegments_gpuPiS_S_i_param_3
)
{
	.reg .pred 	%p<10>;
	.reg .b32 	%r<27>;
	.reg .b64 	%rd<29>;

	ld.param.u64 	%rd6, [_Z19collateSegments_gpuPiS_S_i_param_0];
	ld.param.u64 	%rd7, [_Z19collateSegments_gpuPiS_S_i_param_1];
	ld.param.u64 	%rd8, [_Z19collateSegments_gpuPiS_S_i_param_2];
	ld.param.u32 	%r11, [_Z19collateSegments_gpuPiS_S_i_param_3];
	cvta.to.global.u64 	%rd1, %rd8;
	cvta.to.global.u64 	%rd2, %rd7;
	cvta.to.global.u64 	%rd3, %rd6;
	mov.u32 	%r12, %ctaid.x;
	mov.u32 	%r13, %ntid.x;
	mov.u32 	%r14, %tid.x;
	mad.lo.s32 	%r1, %r12, %r13, %r14;
	mov.u32 	%r15, %nctaid.x;
	mul.lo.s32 	%r2, %r13, %r15;
	setp.lt.u32 	%p1, %r2, %r11;
	@%p1 bra 	$L__BB0_6;
	setp.ge.u32 	%p2, %r1, %r11;
	@%p2 bra 	$L__BB0_14;
	add.s32 	%r16, %r11, -1;
	setp.ne.s32 	%p3, %r1, %r16;
	@%p3 bra 	$L__BB0_4;
	mul.wide.u32 	%rd15, %r1, 4;
	add.s64 	%rd16, %rd2, %rd15;
	ld.global.u32 	%r19, [%rd16];
	add.s64 	%rd17, %rd3, %rd15;
	ld.global.u32 	%r20, [%rd17];
	mul.wide.s32 	%rd18, %r20, 4;
	add.s64 	%rd19, %rd1, %rd18;
	st.global.u32 	[%rd19], %r19;
	bra.uni 	$L__BB0_14;
$L__BB0_4:
	mul.wide.u32 	%rd9, %r1, 4;
	add.s64 	%rd10, %rd3, %rd9;
	ld.global.u32 	%r3, [%rd10];
	ld.global.u32 	%r17, [%rd10+4];
	setp.eq.s32 	%p4, %r3, %r17;
	@%p4 bra 	$L__BB0_14;
	add.s64 	%rd12, %rd2, %rd9;
	ld.global.u32 	%r18, [%rd12];
	mul.wide.s32 	%rd13, %r3, 4;
	add.s64 	%rd14, %rd1, %rd13;
	st.global.u32 	[%rd14], %r18;
	bra.uni 	$L__BB0_14;
$L__BB0_6:
	div.u32 	%r4, %r11, %r2;
	setp.gt.u32 	%p5, %r4, 2147483646;
	@%p5 bra 	$L__BB0_14;
	add.s32 	%r5, %r11, -1;
	mul.wide.u32 	%rd20, %r5, 4;
	add.s64 	%rd4, %rd2, %rd20;
	add.s64 	%rd5, %rd3, %rd20;
	add.s32 	%r6, %r4, 1;
	mov.b32 	%r26, 0;
$L__BB0_8:
	mad.lo.s32 	%r8, %r26, %r2, %r1;
	setp.ge.u32 	%p6, %r8, %r11;
	@%p6 bra 	$L__BB0_14;
	setp.ne.s32 	%p7, %r8, %r5;
	@%p7 bra 	$L__BB0_11;
	ld.global.u32 	%r24, [%rd4];
	ld.global.u32 	%r25, [%rd5];
	mul.wide.s32 	%rd27, %r25, 4;
	add.s64 	%rd28, %rd1, %rd27;
	st.global.u32 	[%rd28], %r24;
	bra.uni 	$L__BB0_13;
$L__BB0_11:
	mul.wide.u32 	%rd21, %r8, 4;
	add.s64 	%rd22, %rd3, %rd21;
	ld.global.u32 	%r9, [%rd22];
	ld.global.u32 	%r22, [%rd22+4];
	setp.eq.s32 	%p8, %r9, %r22;
	@%p8 bra 	$L__BB0_13;
	add.s64 	%rd24, %rd2, %rd21;
	ld.global.u32 	%r23, [%rd24];
	mul.wide.s32 	%rd25, %r9, 4;
	add.s64 	%rd26, %rd1, %rd25;
	st.global.u32 	[%rd26], %r23;
$L__BB0_13:
	add.s32 	%r26, %r26, 1;
	setp.lt.s32 	%p9, %r26, %r6;
	@%p9 bra 	$L__BB0_8;
$L__BB0_14:
	ret;

}


// ===== COMPILED SASS (sm_100) =====

	.target	sm_100

	.elftype	@"ET_EXEC"


//--------------------- .note.nv.tkinfo           --------------------------
	.section	.note.nv.tkinfo,"",@"SHT_NOTE"
	.sectionflags	@"SHF_NOTE_NV_TKINFO"
	.tkinfo
        /*0018*/ 	.word	0x00000002
        /*0030*/ 	.string	""
        /*0030*/ 	.string	"ptxas"
        /*0030*/ 	.string	"Cuda compilation tools, release 13.0, V13.0.88"
        /*0030*/ 	.string	"Build cuda_13.0.r13.0/compiler.36424714_0"
        /*0030*/ 	.string	"-arch sm_100 -m 64 "



//--------------------- .note.nv.cuinfo           --------------------------
	.section	.note.nv.cuinfo,"",@"SHT_NOTE"
	.sectionflags	@"SHF_NOTE_NV_CUINFO"
        /*0018*/ 	.short	0x0002
        /*001a*/ 	.short	0x0064
        /*001c*/ 	.short	0x0082
	.zero		2


//--------------------- .nv.info                  --------------------------
	.section	.nv.info,"",@"SHT_CUDA_INFO"
	.align	4


	//----- nvinfo : EIATTR_REGCOUNT
	.align		4
        /*0000*/ 	.byte	0x04, 0x2f
        /*0002*/ 	.short	(.L_1 - .L_0)
	.align		4
.L_0:
        /*0004*/ 	.word	index@(_Z19collateSegments_gpuPiS_S_i)
        /*0008*/ 	.word	0x00000016


	//----- nvinfo : EIATTR_FRAME_SIZE
	.align		4
.L_1:
        /*000c*/ 	.byte	0x04, 0x11
        /*000e*/ 	.short	(.L_3 - .L_2)
	.align		4
.L_2:
        /*0010*/ 	.word	index@(_Z19collateSegments_gpuPiS_S_i)
        /*0014*/ 	.word	0x00000000


	//----- nvinfo : EIATTR_MIN_STACK_SIZE
	.align		4
.L_3:
        /*0018*/ 	.byte	0x04, 0x12
        /*001a*/ 	.short	(.L_5 - .L_4)
	.align		4
.L_4:
        /*001c*/ 	.word	index@(_Z19collateSegments_gpuPiS_S_i)
        /*0020*/ 	.word	0x00000000
.L_5:


//--------------------- .nv.compat                --------------------------
	.section	.nv.compat,"",@"SHT_CUDA_COMPAT_INFO"
	.align	4
        /*0000*/ 	.byte	0x02, 0x09, 0x00, 0x00, 0x02, 0x02, 0x01, 0x00, 0x02, 0x05, 0x05, 0x00, 0x03, 0x07, 0x01, 0x01
        /*0010*/ 	.byte	0x02, 0x03, 0x00, 0x00, 0x02, 0x06, 0x01, 0x00, 0x04, 0x0b, 0x08, 0x00, 0x09, 0x00, 0x00, 0x00
        /*0020*/ 	.byte	0x00, 0x00, 0x00, 0x00


//--------------------- .nv.info._Z19collateSegments_gpuPiS_S_i --------------------------
	.section	.nv.info._Z19collateSegments_gpuPiS_S_i,"",@"SHT_CUDA_INFO"
	.sectionflags	@""
	.align	4


	//----- nvinfo : EIATTR_CUDA_API_VERSION
	.align		4
        /*0000*/ 	.byte	0x04, 0x37
        /*0002*/ 	.short	(.L_7 - .L_6)
.L_6:
        /*0004*/ 	.word	0x00000082


	//----- nvinfo : EIATTR_KPARAM_INFO
	.align		4
.L_7:
        /*0008*/ 	.byte	0x04, 0x17
        /*000a*/ 	.short	(.L_9 - .L_8)
.L_8:
        /*000c*/ 	.word	0x00000000
        /*0010*/ 	.short	0x0003
        /*0012*/ 	.short	0x0018
        /*0014*/ 	.byte	0x00, 0xf0, 0x11, 0x00


	//----- nvinfo : EIATTR_KPARAM_INFO
	.align		4
.L_9:
        /*0018*/ 	.byte	0x04, 0x17
        /*001a*/ 	.short	(.L_11 - .L_10)
.L_10:
        /*001c*/ 	.word	0x00000000
        /*0020*/ 	.short	0x0002
        /*0022*/ 	.short	0x0010
        /*0024*/ 	.byte	0x00, 0xf5, 0x21, 0x00


	//----- nvinfo : EIATTR_KPARAM_INFO
	.align		4
.L_11:
        /*0028*/ 	.byte	0x04, 0x17
        /*002a*/ 	.short	(.L_13 - .L_12)
.L_12:
        /*002c*/ 	.word	0x00000000
        /*0030*/ 	.short	0x0001
        /*0032*/ 	.short	0x0008
        /*0034*/ 	.byte	0x00, 0xf5, 0x21, 0x00


	//----- nvinfo : EIATTR_KPARAM_INFO
	.align		4
.L_13:
        /*0038*/ 	.byte	0x04, 0x17
        /*003a*/ 	.short	(.L_15 - .L_14)
.L_14:
        /*003c*/ 	.word	0x00000000
        /*0040*/ 	.short	0x0000
        /*0042*/ 	.short	0x0000
        /*0044*/ 	.byte	0x00, 0xf5, 0x21, 0x00


	//----- nvinfo : EIATTR_SPARSE_MMA_MASK
	.align		4
.L_15:
        /*0048*/ 	.byte	0x03, 0x50
        /*004a*/ 	.short	0x0000


	//----- nvinfo : EIATTR_MAXREG_COUNT
	.align		4
        /*004c*/ 	.byte	0x03, 0x1b
        /*004e*/ 	.short	0x00ff


	//----- nvinfo : EIATTR_MERCURY_ISA_VERSION
	.align		4
        /*0050*/ 	.byte	0x03, 0x5f
        /*0052*/ 	.short	0x0101


	//----- nvinfo : EIATTR_VRC_CTA_INIT_COUNT
	.align		4
        /*0054*/ 	.byte	0x02, 0x4a
	.zero		1
	.zero		1


	//----- nvinfo : EIATTR_EXIT_INSTR_OFFSETS
	.align		4
        /*0058*/ 	.byte	0x04, 0x1c
        /*005a*/ 	.short	(.L_17 - .L_16)


	//   ....[0]....
.L_16:
        /*005c*/ 	.word	0x000000c0


	//   ....[1]....
        /*0060*/ 	.word	0x00000190


	//   ....[2]....
        /*0064*/ 	.word	0x000001f0


	//   ....[3]....
        /*0068*/ 	.word	0x00000260


	//   ....[4]....
        /*006c*/ 	.word	0x000003a0


	//   ....[5]....
        /*0070*/ 	.word	0x00000490


	//   ....[6]....
        /*0074*/ 	.word	0x000005e0


	//----- nvinfo : EIATTR_CRS_STACK_SIZE
	.align		4
.L_17:
        /*0078*/ 	.byte	0x04, 0x1e
        /*007a*/ 	.short	(.L_19 - .L_18)
.L_18:
        /*007c*/ 	.word	0x00000000


	//----- nvinfo : EIATTR_CBANK_PARAM_SIZE
	.align		4
.L_19:
        /*0080*/ 	.byte	0x03, 0x19
        /*0082*/ 	.short	0x001c


	//----- nvinfo : EIATTR_PARAM_CBANK
	.align		4
        /*0084*/ 	.byte	0x04, 0x0a
        /*0086*/ 	.short	(.L_21 - .L_20)
	.align		4
.L_20:
        /*0088*/ 	.word	index@(.nv.constant0._Z19collateSegments_gpuPiS_S_i)
        /*008c*/ 	.short	0x0380
        /*008e*/ 	.short	0x001c


	//----- nvinfo : EIATTR_SW_WAR
	.align		4
.L_21:
        /*0090*/ 	.byte	0x04, 0x36
        /*0092*/ 	.short	(.L_23 - .L_22)
.L_22:
        /*0094*/ 	.word	0x00000008
.L_23:


//--------------------- .nv.callgraph             --------------------------
	.section	.nv.callgraph,"",@"SHT_CUDA_CALLGRAPH"
	.align	4
	.sectionentsize	8
	.align		4
        /*0000*/ 	.word	0x00000000
	.align		4
        /*0004*/ 	.word	0xffffffff
	.align		4
        /*0008*/ 	.word	0x00000000
	.align		4
        /*000c*/ 	.word	0xfffffffe
	.align		4
        /*0010*/ 	.word	0x00000000
	.align		4
        /*0014*/ 	.word	0xfffffffd
	.align		4
        /*0018*/ 	.word	0x00000000
	.align		4
        /*001c*/ 	.word	0xfffffffc


//--------------------- .text._Z19collateSegments_gpuPiS_S_i --------------------------
	.section	.text._Z19collateSegments_gpuPiS_S_i,"ax",@progbits
	.align	128
        .global         _Z19collateSegments_gpuPiS_S_i
        .type           _Z19collateSegments_gpuPiS_S_i,@function
        .size           _Z19collateSegments_gpuPiS_S_i,(.L_x_7 - _Z19collateSegments_gpuPiS_S_i)
        .other          _Z19collateSegments_gpuPiS_S_i,@"STO_CUDA_ENTRY STV_DEFAULT"
_Z19collateSegments_gpuPiS_S_i:
.text._Z19collateSegments_gpuPiS_S_i:
[----:B------:R-:W-:Y:S08]  /*0000*/  LDC R1, c[0x0][0x37c] ;  /* 0x0000df00ff017b82 */ /* 0x000ff00000000800 */
[----:B------:R-:W0:Y:S01]  /*0010*/  LDC R0, c[0x0][0x360] ;  /* 0x0000d800ff007b82 */ /* 0x000e220000000800 */
[----:B------:R-:W0:Y:S01]  /*0020*/  LDCU UR5, c[0x0][0x370] ;  /* 0x00006e00ff0577ac */ /* 0x000e220008000800 */
[----:B------:R-:W1:Y:S01]  /*0030*/  S2R R3, SR_TID.X ;  /* 0x0000000000037919 */ /* 0x000e620000002100 */
[----:B------:R-:W2:Y:S05]  /*0040*/  LDCU.64 UR6, c[0x0][0x358] ;  /* 0x00006b00ff0677ac */ /* 0x000eaa0008000a00 */
[----:B------:R-:W3:Y:S08]  /*0050*/  LDC R8, c[0x0][0x398] ;  /* 0x0000e600ff087b82 */ /* 0x000ef00000000800 */
[----:B------:R-:W1:Y:S01]  /*0060*/  S2UR UR4, SR_CTAID.X ;  /* 0x00000000000479c3 */ /* 0x000e620000002500 */
[----:B0-----:R-:W-:-:S05]  /*0070*/  IMAD R9, R0, UR5, RZ ;  /* 0x0000000500097c24 */ /* 0x001fca000f8e02ff */
[----:B---3--:R-:W-:Y:S01]  /*0080*/  ISETP.GE.U32.AND P0, PT, R9, R8, PT ;  /* 0x000000080900720c */ /* 0x008fe20003f06070 */
[----:B-1----:R-:W-:-:S12]  /*0090*/  IMAD R0, R0, UR4, R3 ;  /* 0x0000000400007c24 */ /* 0x002fd8000f8e0203 */
[----:B--2---:R-:W-:Y:S05]  /*00a0*/  @!P0 BRA `(.L_x_0) ;  /* 0x0000000000708947 */ /* 0x004fea0003800000 */
[----:B------:R-:W-:-:S13]  /*00b0*/  ISETP.GE.U32.AND P0, PT, R0, R8, PT ;  /* 0x000000080000720c */ /* 0x000fda0003f06070 */
[----:B------:R-:W-:Y:S05]  /*00c0*/  @P0 EXIT ;  /* 0x000000000000094d */ /* 0x000fea0003800000 */
[----:B------:R-:W-:-:S04]  /*00d0*/  IADD3 R3, PT, PT, R8, -0x1, RZ ;  /* 0xffffffff08037810 */ /* 0x000fc80007ffe0ff */
[----:B------:R-:W-:-:S13]  /*00e0*/  ISETP.NE.AND P0, PT, R0, R3, PT ;  /* 0x000000030000720c */ /* 0x000fda0003f05270 */
[----:B------:R-:W-:Y:S05]  /*00f0*/  @P0 BRA `(.L_x_1) ;  /* 0x0000000000280947 */ /* 0x000fea0003800000 */
[----:B------:R-:W0:Y:S08]  /*0100*/  LDC.64 R4, c[0x0][0x380] ;  /* 0x0000e000ff047b82 */ /* 0x000e300000000a00 */
[----:B------:R-:W1:Y:S08]  /*0110*/  LDC.64 R2, c[0x0][0x388] ;  /* 0x0000e200ff027b82 */ /* 0x000e700000000a00 */
[----:B------:R-:W2:Y:S01]  /*0120*/  LDC.64 R6, c[0x0][0x390] ;  /* 0x0000e400ff067b82 */ /* 0x000ea20000000a00 */
[----:B0-----:R-:W-:-:S06]  /*0130*/  IMAD.WIDE.U32 R4, R0, 0x4, R4 ;  /* 0x0000000400047825 */ /* 0x001fcc00078e0004 */
[----:B------:R-:W2:Y:S01]  /*0140*/  LDG.E R5, desc[UR6][R4.64] ;  /* 0x0000000604057981 */ /* 0x000ea2000c1e1900 */
[----:B-1----:R-:W-:-:S06]  /*0150*/  IMAD.WIDE.U32 R2, R0, 0x4, R2 ;  /* 0x0000000400027825 */ /* 0x002fcc00078e0002 */
[----:B------:R-:W3:Y:S01]  /*0160*/  LDG.E R3, desc[UR6][R2.64] ;  /* 0x0000000602037981 */ /* 0x000ee2000c1e1900 */
[----:B--2---:R-:W-:-:S05]  /*0170*/  IMAD.WIDE R6, R5, 0x4, R6 ;  /* 0x0000000405067825 */ /* 0x004fca00078e0206 */
[----:B---3--:R-:W-:Y:S01]  /*0180*/  STG.E desc[UR6][R6.64], R3 ;  /* 0x0000000306007986 */ /* 0x008fe2000c101906 */
[----:B------:R-:W-:Y:S05]  /*0190*/  EXIT ;  /* 0x000000000000794d */ /* 0x000fea0003800000 */
.L_x_1:
[----:B------:R-:W0:Y:S02]  /*01a0*/  LDC.64 R2, c[0x0][0x380] ;  /* 0x0000e000ff027b82 */ /* 0x000e240000000a00 */
[----:B0-----:R-:W-:-:S05]  /*01b0*/  IMAD.WIDE.U32 R2, R0, 0x4, R2 ;  /* 0x0000000400027825 */ /* 0x001fca00078e0002 */
[----:B------:R-:W2:Y:S04]  /*01c0*/  LDG.E R7, desc[UR6][R2.64] ;  /* 0x0000000602077981 */ /* 0x000ea8000c1e1900 */
[----:B------:R-:W2:Y:S02]  /*01d0*/  LDG.E R4, desc[UR6][R2.64+0x4] ;  /* 0x0000040602047981 */ /* 0x000ea4000c1e1900 */
[----:B--2---:R-:W-:-:S13]  /*01e0*/  ISETP.NE.AND P0, PT, R7, R4, PT ;  /* 0x000000040700720c */ /* 0x004fda0003f05270 */
[----:B------:R-:W-:Y:S05]  /*01f0*/  @!P0 EXIT ;  /* 0x000000000000894d */ /* 0x000fea0003800000 */
[----:B------:R-:W0:Y:S02]  /*0200*/  LDC.64 R2, c[0x0][0x388] ;  /* 0x0000e200ff027b82 */ /* 0x000e240000000a00 */
[----:B0-----:R-:W-:-:S06]  /*0210*/  IMAD.WIDE.U32 R4, R0, 0x4, R2 ;  /* 0x0000000400047825 */ /* 0x001fcc00078e0002 */
[----:B------:R-:W0:Y:S01]  /*0220*/  LDC.64 R2, c[0x0][0x390] ;  /* 0x0000e400ff027b82 */ /* 0x000e220000000a00 */
[----:B------:R-:W2:Y:S01]  /*0230*/  LDG.E R5, desc[UR6][R4.64] ;  /* 0x0000000604057981 */ /* 0x000ea2000c1e1900 */
[----:B0-----:R-:W-:-:S05]  /*0240*/  IMAD.WIDE R2, R7, 0x4, R2 ;  /* 0x0000000407027825 */ /* 0x001fca00078e0202 */
[----:B--2---:R-:W-:Y:S01]  /*0250*/  STG.E desc[UR6][R2.64], R5 ;  /* 0x0000000502007986 */ /* 0x004fe2000c101906 */
[----:B------:R-:W-:Y:S05]  /*0260*/  EXIT ;  /* 0x000000000000794d */ /* 0x000fea0003800000 */
.L_x_0:
[----:B------:R-:W0:Y:S01]  /*0270*/  I2F.U32.RP R4, R9 ;  /* 0x0000000900047306 */ /* 0x000e220000209000 */
[----:B------:R-:W-:Y:S02]  /*0280*/  IADD3 R5, PT, PT, RZ, -R9, RZ ;  /* 0x80000009ff057210 */ /* 0x000fe40007ffe0ff */
[----:B------:R-:W-:-:S05]  /*0290*/  ISETP.NE.U32.AND P2, PT, R9, RZ, PT ;  /* 0x000000ff0900720c */ /* 0x000fca0003f45070 */
[----:B0-----:R-:W0:Y:S02]  /*02a0*/  MUFU.RCP R4, R4 ;  /* 0x0000000400047308 */ /* 0x001e240000001000 */
[----:B0-----:R-:W-:-:S06]  /*02b0*/  IADD3 R2, PT, PT, R4, 0xffffffe, RZ ;  /* 0x0ffffffe04027810 */ /* 0x001fcc0007ffe0ff */
[----:B------:R0:W1:Y:S02]  /*02c0*/  F2I.FTZ.U32.TRUNC.NTZ R3, R2 ;  /* 0x0000000200037305 */ /* 0x000064000021f000 */
[----:B0-----:R-:W-:Y:S02]  /*02d0*/  HFMA2 R2, -RZ, RZ, 0, 0 ;  /* 0x00000000ff027431 */ /* 0x001fe400000001ff */
[----:B-1----:R-:W-:-:S04]  /*02e0*/  IMAD R5, R5, R3, RZ ;  /* 0x0000000305057224 */ /* 0x002fc800078e02ff */
[----:B------:R-:W-:-:S06]  /*02f0*/  IMAD.HI.U32 R3, R3, R5, R2 ;  /* 0x0000000503037227 */ /* 0x000fcc00078e0002 */
[----:B------:R-:W-:-:S04]  /*0300*/  IMAD.HI.U32 R14, R3, R8, RZ ;  /* 0x00000008030e7227 */ /* 0x000fc800078e00ff */
[----:B------:R-:W-:-:S04]  /*0310*/  IMAD.MOV R6, RZ, RZ, -R14 ;  /* 0x000000ffff067224 */ /* 0x000fc800078e0a0e */
[----:B------:R-:W-:-:S05]  /*0320*/  IMAD R6, R9, R6, R8 ;  /* 0x0000000609067224 */ /* 0x000fca00078e0208 */
[----:B------:R-:W-:-:S13]  /*0330*/  ISETP.GE.U32.AND P0, PT, R6, R9, PT ;  /* 0x000000090600720c */ /* 0x000fda0003f06070 */
[----:B------:R-:W-:Y:S02]  /*0340*/  @P0 IADD3 R6, PT, PT, -R9, R6, RZ ;  /* 0x0000000609060210 */ /* 0x000fe40007ffe1ff */
[----:B------:R-:W-:Y:S02]  /*0350*/  @P0 IADD3 R14, PT, PT, R14, 0x1, RZ ;  /* 0x000000010e0e0810 */ /* 0x000fe40007ffe0ff */
[----:B------:R-:W-:-:S13]  /*0360*/  ISETP.GE.U32.AND P1, PT, R6, R9, PT ;  /* 0x000000090600720c */ /* 0x000fda0003f26070 */
[----:B------:R-:W-:Y:S01]  /*0370*/  @P1 VIADD R14, R14, 0x1 ;  /* 0x000000010e0e1836 */ /* 0x000fe20000000000 */
[----:B------:R-:W-:-:S04]  /*0380*/  @!P2 LOP3.LUT R14, RZ, R9, RZ, 0x33, !PT ;  /* 0x00000009ff0ea212 */ /* 0x000fc800078e33ff */
[----:B------:R-:W-:-:S13]  /*0390*/  ISETP.GT.U32.AND P0, PT, R14, 0x7ffffffe, PT ;  /* 0x7ffffffe0e00780c */ /* 0x000fda0003f04070 */
[----:B------:R-:W-:Y:S05]  /*03a0*/  @P0 EXIT ;  /* 0x000000000000094d */ /* 0x000fea0003800000 */
[----:B------:R-:W0:Y:S01]  /*03b0*/  LDC.64 R10, c[0x0][0x388] ;  /* 0x0000e200ff0a7b82 */ /* 0x000e220000000a00 */
[----:B------:R-:W-:Y:S01]  /*03c0*/  IADD3 R8, PT, PT, R8, -0x1, RZ ;  /* 0xffffffff08087810 */ /* 0x000fe20007ffe0ff */
[----:B------:R-:W1:Y:S01]  /*03d0*/  LDCU UR5, c[0x0][0x398] ;  /* 0x00007300ff0577ac */ /* 0x000e620008000800 */
[----:B------:R-:W-:Y:S01]  /*03e0*/  IADD3 R14, PT, PT, R14, 0x1, RZ ;  /* 0x000000010e0e7810 */ /* 0x000fe20007ffe0ff */
[----:B------:R-:W-:-:S04]  /*03f0*/  UMOV UR4, URZ ;  /* 0x000000ff00047c82 */ /* 0x000fc80008000000 */
[----:B------:R-:W2:Y:S08]  /*0400*/  LDC.64 R12, c[0x0][0x380] ;  /* 0x0000e000ff0c7b82 */ /* 0x000eb00000000a00 */
[----:B------:R-:W3:Y:S08]  /*0410*/  LDC.64 R6, c[0x0][0x390] ;  /* 0x0000e400ff067b82 */ /* 0x000ef00000000a00 */
[----:B------:R-:W4:Y:S01]  /*0420*/  LDC.64 R4, c[0x0][0x380] ;  /* 0x0000e000ff047b82 */ /* 0x000f220000000a00 */
[----:B0-----:R-:W-:-:S07]  /*0430*/  IMAD.WIDE.U32 R10, R8, 0x4, R10 ;  /* 0x00000004080a7825 */ /* 0x001fce00078e000a */
[----:B------:R-:W0:Y:S01]  /*0440*/  LDC.64 R2, c[0x0][0x388] ;  /* 0x0000e200ff027b82 */ /* 0x000e220000000a00 */
[----:B-12---:R-:W-:-:S07]  /*0450*/  IMAD.WIDE.U32 R12, R8, 0x4, R12 ;  /* 0x00000004080c7825 */ /* 0x006fce00078e000c */
.L_x_5:
[----:B--2---:R-:W-:Y:S01]  /*0460*/  IMAD R19, R9, UR4, R0 ;  /* 0x0000000409137c24 */ /* 0x004fe2000f8e0200 */
[----:B------:R-:W-:-:S04]  /*0470*/  UIADD3 UR4, UPT, UPT, UR4, 0x1, URZ ;  /* 0x0000000104047890 */ /* 0x000fc8000fffe0ff */
[----:B------:R-:W-:-:S13]  /*0480*/  ISETP.GE.U32.AND P0, PT, R19, UR5, PT ;  /* 0x0000000513007c0c */ /* 0x000fda000bf06070 */
[----:B-1----:R-:W-:Y:S05]  /*0490*/  @P0 EXIT ;  /* 0x000000000000094d */ /* 0x002fea0003800000 */
[----:B------:R-:W-:Y:S01]  /*04a0*/  ISETP.NE.AND P0, PT, R19, R8, PT ;  /* 0x000000081300720c */ /* 0x000fe20003f05270 */
[----:B------:R-:W-:Y:S01]  /*04b0*/  BSSY.RECONVERGENT B0, `(.L_x_2) ;  /* 0x0000011000007945 */ /* 0x000fe20003800200 */
[----:B------:R-:W-:-:S11]  /*04c0*/  ISETP.LE.AND P1, PT, R14, UR4, PT ;  /* 0x000000040e007c0c */ /* 0x000fd6000bf23270 */
[----:B------:R-:W-:Y:S05]  /*04d0*/  @P0 BRA `(.L_x_3) ;  /* 0x0000000000140947 */ /* 0x000fea0003800000 */
[----:B------:R-:W3:Y:S04]  /*04e0*/  LDG.E R17, desc[UR6][R12.64] ;  /* 0x000000060c117981 */ /* 0x000ee8000c1e1900 */
[----:B------:R-:W2:Y:S01]  /*04f0*/  LDG.E R15, desc[UR6][R10.64] ;  /* 0x000000060a0f7981 */ /* 0x000ea2000c1e1900 */
[----:B---3--:R-:W-:-:S05]  /*0500*/  IMAD.WIDE R16, R17, 0x4, R6 ;  /* 0x0000000411107825 */ /* 0x008fca00078e0206 */
[----:B--2---:R1:W-:Y:S01]  /*0510*/  STG.E desc[UR6][R16.64], R15 ;  /* 0x0000000f10007986 */ /* 0x0043e2000c101906 */
[----:B------:R-:W-:Y:S05]  /*0520*/  BRA `(.L_x_4) ;  /* 0x0000000000247947 */ /* 0x000fea0003800000 */
.L_x_3:
[----:B----4-:R-:W-:-:S05]  /*0530*/  IMAD.WIDE.U32 R16, R19, 0x4, R4 ;  /* 0x0000000413107825 */ /* 0x010fca00078e0004 */
[----:B------:R-:W2:Y:S04]  /*0540*/  LDG.E R18, desc[UR6][R16.64] ;  /* 0x0000000610127981 */ /* 0x000ea8000c1e1900 */
[----:B------:R-:W2:Y:S02]  /*0550*/  LDG.E R15, desc[UR6][R16.64+0x4] ;  /* 0x00000406100f7981 */ /* 0x000ea4000c1e1900 */
[----:B--2---:R-:W-:-:S13]  /*0560*/  ISETP.NE.AND P0, PT, R18, R15, PT ;  /* 0x0000000f1200720c */ /* 0x004fda0003f05270 */
[----:B------:R-:W-:Y:S05]  /*0570*/  @!P0 BRA `(.L_x_4) ;  /* 0x0000000000108947 */ /* 0x000fea0003800000 */
[----:B0-----:R-:W-:-:S06]  /*0580*/  IMAD.WIDE.U32 R16, R19, 0x4, R2 ;  /* 0x0000000413107825 */ /* 0x001fcc00078e0002 */
[----:B------:R-:W2:Y:S01]  /*0590*/  LDG.E R17, desc[UR6][R16.64] ;  /* 0x0000000610117981 */ /* 0x000ea2000c1e1900 */
[----:B---3--:R-:W-:-:S05]  /*05a0*/  IMAD.WIDE R18, R18, 0x4, R6 ;  /* 0x0000000412127825 */ /* 0x008fca00078e0206 */
[----:B--2---:R2:W-:Y:S02]  /*05b0*/  STG.E desc[UR6][R18.64], R17 ;  /* 0x0000001112007986 */ /* 0x0045e4000c101906 */
.L_x_4:
[----:B------:R-:W-:Y:S05]  /*05c0*/  BSYNC.RECONVERGENT B0 ;  /* 0x0000000000007941 */ /* 0x000fea0003800200 */
.L_x_2:
[----:B------:R-:W-:Y:S05]  /*05d0*/  @!P1 BRA `(.L_x_5) ;  /* 0xfffffffc00a09947 */ /* 0x000fea000383ffff */
[----:B------:R-:W-:Y:S05]  /*05e0*/  EXIT ;  /* 0x000000000000794d */ /* 0x000fea0003800000 */
.L_x_6:
[----:B------:R-:W-:-:S00]  /*05f0*/  BRA `(.L_x_6) ;  /* 0xfffffffc00fc7947 */ /* 0x000fc0000383ffff */
[----:B------:R-:W-:-:S00]  /*0600*/  NOP ;  /* 0x0000000000007918 */ /* 0x000fc00000000000 */
[----:B------:R-:W-:-:S00]  /*0610*/  NOP ;  /* 0x0000000000007918 */ /* 0x000fc00000000000 */
[----:B------:R-:W-:-:S00]  /*0620*/  NOP ;  /* 0x0000000000007918 */ /* 0x000fc00000000000 */
[----:B------:R-:W-:-:S00]  /*0630*/  NOP ;  /* 0x0000000000007918 */ /* 0x000fc00000000000 */
[----:B------:R-:W-:-:S00]  /*0640*/  NOP ;  /* 0x0000000000007918 */ /* 0x000fc00000000000 */
[----:B------:R-:W-:-:S00]  /*0650*/  NOP ;  /* 0x0000000000007918 */ /* 0x000fc00000000000 */
[----:B------:R-:W-:-:S00]  /*0660*/  NOP ;  /* 0x0000000000007918 */ /* 0x000fc00000000000 */
[----:B------:R-:W-:-:S00]  /*0670*/  NOP ;  /* 0x0000000000007918 */ /* 0x000fc00000000000 */
.L_x_7:


//--------------------- .nv.shared.reserved.0     --------------------------
	.section	.nv.shared.reserved.0,"aw",@nobits
	.weak		__nv_reservedSMEM_offset_0_alias
	.size		__nv_reservedSMEM_offset_0_alias, 0, 64
	.other		__nv_reservedSMEM_offset_0_alias,@"STO_CUDA_RESERVED_SHARED STV_DEFAULT"
__nv_reservedSMEM_offset_0_alias:
	.zero		0
	.zero		64


//--------------------- .nv.constant0._Z19collateSegments_gpuPiS_S_i --------------------------
	.section	.nv.constant0._Z19collateSegments_gpuPiS_S_i,"a",@progbits
	.sectionflags	@""
	.align	4
.nv.constant0._Z19collateSegments_gpuPiS_S_i:
	.zero		924


//--------------------- SYMBOLS --------------------------

	.type		.nv.reservedSmem.offset0,@object
	.size		.nv.reservedSmem.offset0,0x4
